//
// Generated by NVIDIA NVVM Compiler
//
// Compiler Build ID: CL-36424714
// Cuda compilation tools, release 13.0, V13.0.88
// Based on NVVM 20.0.0
//

.version 9.0
.target sm_100
.address_size 64

	// .globl	_Z14exp_sum_kernelPfS_S_
// _ZZ14exp_sum_kernelPfS_S_E10shared_sum has been demoted

.visible .entry _Z14exp_sum_kernelPfS_S_(
	.param .u64 .ptr .align 1 _Z14exp_sum_kernelPfS_S__param_0,
	.param .u64 .ptr .align 1 _Z14exp_sum_kernelPfS_S__param_1,
	.param .u64 .ptr .align 1 _Z14exp_sum_kernelPfS_S__param_2
)
{
	.reg .pred 	%p<5>;
	.reg .b32 	%r<15>;
	.reg .b32 	%f<19>;
	.reg .b64 	%rd<10>;
	// demoted variable
	.shared .align 4 .b8 _ZZ14exp_sum_kernelPfS_S_E10shared_sum[1024];
	ld.param.u64 	%rd2, [_Z14exp_sum_kernelPfS_S__param_0];
	ld.param.u64 	%rd3, [_Z14exp_sum_kernelPfS_S__param_1];
	ld.param.u64 	%rd1, [_Z14exp_sum_kernelPfS_S__param_2];
	cvta.to.global.u64 	%rd4, %rd3;
	cvta.to.global.u64 	%rd5, %rd2;
	mov.u32 	%r1, %tid.x;
	mov.u32 	%r6, %ctaid.x;
	mov.u32 	%r14, %ntid.x;
	mad.lo.s32 	%r7, %r6, %r14, %r1;
	mul.wide.s32 	%rd6, %r7, 4;
	add.s64 	%rd7, %rd5, %rd6;
	ld.global.f32 	%f1, [%rd7];
	fma.rn.f32 	%f2, %f1, 0f3BBB989D, 0f3F000000;
	cvt.sat.f32.f32 	%f3, %f2;
	mov.f32 	%f4, 0f4B400001;
	mov.f32 	%f5, 0f437C0000;
	fma.rm.f32 	%f6, %f3, %f5, %f4;
	add.f32 	%f7, %f6, 0fCB40007F;
	neg.f32 	%f8, %f7;
	fma.rn.f32 	%f9, %f1, 0f3FB8AA3B, %f8;
	fma.rn.f32 	%f10, %f1, 0f32A57060, %f9;
	mov.b32 	%r8, %f6;
	shl.b32 	%r9, %r8, 23;
	mov.b32 	%f11, %r9;
	ex2.approx.ftz.f32 	%f12, %f10;
	mul.f32 	%f13, %f12, %f11;
	add.s64 	%rd8, %rd4, %rd6;
	st.global.f32 	[%rd8], %f13;
	shl.b32 	%r10, %r1, 2;
	mov.u32 	%r11, _ZZ14exp_sum_kernelPfS_S_E10shared_sum;
	add.s32 	%r3, %r11, %r10;
	st.shared.f32 	[%r3], %f13;
	bar.sync 	0;
	setp.lt.u32 	%p1, %r14, 2;
	@%p1 bra 	$L__BB0_4;
$L__BB0_1:
	shr.u32 	%r5, %r14, 1;
	setp.ge.u32 	%p2, %r1, %r5;
	@%p2 bra 	$L__BB0_3;
	shl.b32 	%r12, %r5, 2;
	add.s32 	%r13, %r3, %r12;
	ld.shared.f32 	%f14, [%r13];
	ld.shared.f32 	%f15, [%r3];
	add.f32 	%f16, %f14, %f15;
	st.shared.f32 	[%r3], %f16;
$L__BB0_3:
	bar.sync 	0;
	setp.gt.u32 	%p3, %r14, 3;
	mov.u32 	%r14, %r5;
	@%p3 bra 	$L__BB0_1;
$L__BB0_4:
	setp.ne.s32 	%p4, %r1, 0;
	@%p4 bra 	$L__BB0_6;
	ld.shared.f32 	%f17, [_ZZ14exp_sum_kernelPfS_S_E10shared_sum];
	cvta.to.global.u64 	%rd9, %rd1;
	atom.global.add.f32 	%f18, [%rd9], %f17;
$L__BB0_6:
	ret;

}
	// .globl	_Z14softmax_kernelPfS_S_
.visible .entry _Z14softmax_kernelPfS_S_(
	.param .u64 .ptr .align 1 _Z14softmax_kernelPfS_S__param_0,
	.param .u64 .ptr .align 1 _Z14softmax_kernelPfS_S__param_1,
	.param .u64 .ptr .align 1 _Z14softmax_kernelPfS_S__param_2
)
{
	.reg .b32 	%r<5>;
	.reg .b32 	%f<4>;
	.reg .b64 	%rd<10>;

	ld.param.u64 	%rd1, [_Z14softmax_kernelPfS_S__param_0];
	ld.param.u64 	%rd2, [_Z14softmax_kernelPfS_S__param_1];
	ld.param.u64 	%rd3, [_Z14softmax_kernelPfS_S__param_2];
	cvta.to.global.u64 	%rd4, %rd2;
	cvta.to.global.u64 	%rd5, %rd3;
	cvta.to.global.u64 	%rd6, %rd1;
	mov.u32 	%r1, %tid.x;
	mov.u32 	%r2, %ctaid.x;
	mov.u32 	%r3, %ntid.x;
	mad.lo.s32 	%r4, %r2, %r3, %r1;
	mul.wide.s32 	%rd7, %r4, 4;
	add.s64 	%rd8, %rd6, %rd7;
	ld.global.f32 	%f1, [%rd8];
	ld.global.f32 	%f2, [%rd5];
	div.rn.f32 	%f3, %f1, %f2;
	add.s64 	%rd9, %rd4, %rd7;
	st.global.f32 	[%rd9], %f3;
	ret;

}


// ===== COMPILED SASS (sm_100) =====

	.target	sm_100

	.elftype	@"ET_EXEC"


//--------------------- .note.nv.tkinfo           --------------------------
	.section	.note.nv.tkinfo,"",@"SHT_NOTE"
	.sectionflags	@"SHF_NOTE_NV_TKINFO"
	.tkinfo
        /*0018*/ 	.word	0x00000002
        /*0030*/ 	.string	""
        /*0030*/ 	.string	"ptxas"
        /*0030*/ 	.string	"Cuda compilation tools, release 13.0, V13.0.88"
        /*0030*/ 	.string	"Build cuda_13.0.r13.0/compiler.36424714_0"
        /*0030*/ 	.string	"-arch sm_100 -m 64 "



//--------------------- .note.nv.cuinfo           --------------------------
	.section	.note.nv.cuinfo,"",@"SHT_NOTE"
	.sectionflags	@"SHF_NOTE_NV_CUINFO"
        /*0018*/ 	.short	0x0002
        /*001a*/ 	.short	0x0064
        /*001c*/ 	.short	0x0082
	.zero		2


//--------------------- .nv.info                  --------------------------
	.section	.nv.info,"",@"SHT_CUDA_INFO"
	.align	4


	//----- nvinfo : EIATTR_REGCOUNT
	.align		4
        /*0000*/ 	.byte	0x04, 0x2f
        /*0002*/ 	.short	(.L_1 - .L_0)
	.align		4
.L_0:
        /*0004*/ 	.word	index@(_Z14exp_sum_kernelPfS_S_)
        /*0008*/ 	.word	0x0000000e


	//----- nvinfo : EIATTR_FRAME_SIZE
	.align		4
.L_1:
        /*000c*/ 	.byte	0x04, 0x11
        /*000e*/ 	.short	(.L_3 - .L_2)
	.align		4
.L_2:
        /*0010*/ 	.word	index@(_Z14exp_sum_kernelPfS_S_)
        /*0014*/ 	.word	0x00000000


	//----- nvinfo : EIATTR_REGCOUNT
	.align		4
.L_3:
        /*0018*/ 	.byte	0x04, 0x2f
        /*001a*/ 	.short	(.L_5 - .L_4)
	.align		4
.L_4:
        /*001c*/ 	.word	index@(_Z14softmax_kernelPfS_S_)
        /*0020*/ 	.word	0x00000010


	//----- nvinfo : EIATTR_FRAME_SIZE
	.align		4
.L_5:
        /*0024*/ 	.byte	0x04, 0x11
        /*0026*/ 	.short	(.L_7 - .L_6)
	.align		4
.L_6:
        /*0028*/ 	.word	index@($__internal_0_$__cuda_sm3x_div_rn_noftz_f32_slowpath)
        /*002c*/ 	.word	0x00000000


	//----- nvinfo : EIATTR_FRAME_SIZE
	.align		4
.L_7:
        /*0030*/ 	.byte	0x04, 0x11
        /*0032*/ 	.short	(.L_9 - .L_8)
	.align		4
.L_8:
        /*0034*/ 	.word	index@(_Z14softmax_kernelPfS_S_)
        /*0038*/ 	.word	0x00000000


	//----- nvinfo : EIATTR_MIN_STACK_SIZE
	.align		4
.L_9:
        /*003c*/ 	.byte	0x04, 0x12
        /*003e*/ 	.short	(.L_11 - .L_10)
	.align		4
.L_10:
        /*0040*/ 	.word	index@(_Z14softmax_kernelPfS_S_)
        /*0044*/ 	.word	0x00000000


	//----- nvinfo : EIATTR_MIN_STACK_SIZE
	.align		4
.L_11:
        /*0048*/ 	.byte	0x04, 0x12
        /*004a*/ 	.short	(.L_13 - .L_12)
	.align		4
.L_12:
        /*004c*/ 	.word	index@(_Z14exp_sum_kernelPfS_S_)
        /*0050*/ 	.word	0x00000000
.L_13:


//--------------------- .nv.compat                --------------------------
	.section	.nv.compat,"",@"SHT_CUDA_COMPAT_INFO"
	.align	4
        /*0000*/ 	.byte	0x02, 0x09, 0x00, 0x00, 0x02, 0x02, 0x01, 0x00, 0x02, 0x05, 0x05, 0x00, 0x03, 0x07, 0x01, 0x01
        /*0010*/ 	.byte	0x02, 0x03, 0x00, 0x00, 0x02, 0x06, 0x01, 0x00, 0x04, 0x0b, 0x08, 0x00, 0x01, 0x00, 0x00, 0x00
        /*0020*/ 	.byte	0x00, 0x00, 0x00, 0x00


//--------------------- .nv.info._Z14softmax_kernelPfS_S_ --------------------------
	.section	.nv.info._Z14softmax_kernelPfS_S_,"",@"SHT_CUDA_INFO"
	.sectionflags	@""
	.align	4


	//----- nvinfo : EIATTR_CUDA_API_VERSION
	.align		4
        /*0000*/ 	.byte	0x04, 0x37
        /*0002*/ 	.short	(.L_15 - .L_14)
.L_14:
        /*0004*/ 	.word	0x00000082


	//----- nvinfo : EIATTR_KPARAM_INFO
	.align		4
.L_15:
        /*0008*/ 	.byte	0x04, 0x17
        /*000a*/ 	.short	(.L_17 - .L_16)
.L_16:
        /*000c*/ 	.word	0x00000000
        /*0010*/ 	.short	0x0002
        /*0012*/ 	.short	0x0010
        /*0014*/ 	.byte	0x00, 0xf5, 0x21, 0x00


	//----- nvinfo : EIATTR_KPARAM_INFO
	.align		4
.L_17:
        /*0018*/ 	.byte	0x04, 0x17
        /*001a*/ 	.short	(.L_19 - .L_18)
.L_18:
        /*001c*/ 	.word	0x00000000
        /*0020*/ 	.short	0x0001
        /*0022*/ 	.short	0x0008
        /*0024*/ 	.byte	0x00, 0xf5, 0x21, 0x00


	//----- nvinfo : EIATTR_KPARAM_INFO
	.align		4
.L_19:
        /*0028*/ 	.byte	0x04, 0x17
        /*002a*/ 	.short	(.L_21 - .L_20)
.L_20:
        /*002c*/ 	.word	0x00000000
        /*0030*/ 	.short	0x0000
        /*0032*/ 	.short	0x0000
        /*0034*/ 	.byte	0x00, 0xf5, 0x21, 0x00


	//----- nvinfo : EIATTR_SPARSE_MMA_MASK
	.align		4
.L_21:
        /*0038*/ 	.byte	0x03, 0x50
        /*003a*/ 	.short	0x0000


	//----- nvinfo : EIATTR_MAXREG_COUNT
	.align		4
        /*003c*/ 	.byte	0x03, 0x1b
        /*003e*/ 	.short	0x00ff


	//----- nvinfo : EIATTR_MERCURY_ISA_VERSION
	.align		4
        /*0040*/ 	.byte	0x03, 0x5f
        /*0042*/ 	.short	0x0101


	//----- nvinfo : EIATTR_VRC_CTA_INIT_COUNT
	.align		4
        /*0044*/ 	.byte	0x02, 0x4a
	.zero		1
	.zero		1


	//----- nvinfo : EIATTR_EXIT_INSTR_OFFSETS
	.align		4
        /*0048*/ 	.byte	0x04, 0x1c
        /*004a*/ 	.short	(.L_23 - .L_22)


	//   ....[0]....
.L_22:
        /*004c*/ 	.word	0x000001b0


	//----- nvinfo : EIATTR_CRS_STACK_SIZE
	.align		4
.L_23:
        /*0050*/ 	.byte	0x04, 0x1e
        /*0052*/ 	.short	(.L_25 - .L_24)
.L_24:
        /*0054*/ 	.word	0x00000000


	//----- nvinfo : EIATTR_CBANK_PARAM_SIZE
	.align		4
.L_25:
        /*0058*/ 	.byte	0x03, 0x19
        /*005a*/ 	.short	0x0018


	//----- nvinfo : EIATTR_PARAM_CBANK
	.align		4
        /*005c*/ 	.byte	0x04, 0x0a
        /*005e*/ 	.short	(.L_27 - .L_26)
	.align		4
.L_26:
        /*0060*/ 	.word	index@(.nv.constant0._Z14softmax_kernelPfS_S_)
        /*0064*/ 	.short	0x0380
        /*0066*/ 	.short	0x0018


	//----- nvinfo : EIATTR_SW_WAR
	.align		4
.L_27:
        /*0068*/ 	.byte	0x04, 0x36
        /*006a*/ 	.short	(.L_29 - .L_28)
.L_28:
        /*006c*/ 	.word	0x00000008
.L_29:


//--------------------- .nv.info._Z14exp_sum_kernelPfS_S_ --------------------------
	.section	.nv.info._Z14exp_sum_kernelPfS_S_,"",@"SHT_CUDA_INFO"
	.sectionflags	@""
	.align	4


	//----- nvinfo : EIATTR_CUDA_API_VERSION
	.align		4
        /*0000*/ 	.byte	0x04, 0x37
        /*0002*/ 	.short	(.L_31 - .L_30)
.L_30:
        /*0004*/ 	.word	0x00000082


	//----- nvinfo : EIATTR_KPARAM_INFO
	.align		4
.L_31:
        /*0008*/ 	.byte	0x04, 0x17
        /*000a*/ 	.short	(.L_33 - .L_32)
.L_32:
        /*000c*/ 	.word	0x00000000
        /*0010*/ 	.short	0x0002
        /*0012*/ 	.short	0x0010
        /*0014*/ 	.byte	0x00, 0xf5, 0x21, 0x00


	//----- nvinfo : EIATTR_KPARAM_INFO
	.align		4
.L_33:
        /*0018*/ 	.byte	0x04, 0x17
        /*001a*/ 	.short	(.L_35 - .L_34)
.L_34:
        /*001c*/ 	.word	0x00000000
        /*0020*/ 	.short	0x0001
        /*0022*/ 	.short	0x0008
        /*0024*/ 	.byte	0x00, 0xf5, 0x21, 0x00


	//----- nvinfo : EIATTR_KPARAM_INFO
	.align		4
.L_35:
        /*0028*/ 	.byte	0x04, 0x17
        /*002a*/ 	.short	(.L_37 - .L_36)
.L_36:
        /*002c*/ 	.word	0x00000000
        /*0030*/ 	.short	0x0000
        /*0032*/ 	.short	0x0000
        /*0034*/ 	.byte	0x00, 0xf5, 0x21, 0x00


	//----- nvinfo : EIATTR_SPARSE_MMA_MASK
	.align		4
.L_37:
        /*0038*/ 	.byte	0x03, 0x50
        /*003a*/ 	.short	0x0000


	//----- nvinfo : EIATTR_MAXREG_COUNT
	.align		4
        /*003c*/ 	.byte	0x03, 0x1b
        /*003e*/ 	.short	0x00ff


	//----- nvinfo : EIATTR_NUM_BARRIERS
	.align		4
        /*0040*/ 	.byte	0x02, 0x4c
        /*0042*/ 	.byte	0x01
	.zero		1


	//----- nvinfo : EIATTR_MERCURY_ISA_VERSION
	.align		4
        /*0044*/ 	.byte	0x03, 0x5f
        /*0046*/ 	.short	0x0101


	//----- nvinfo : EIATTR_VRC_CTA_INIT_COUNT
	.align		4
        /*0048*/ 	.byte	0x02, 0x4a
	.zero		1
	.zero		1


	//----- nvinfo : EIATTR_EXIT_INSTR_OFFSETS
	.align		4
        /*004c*/ 	.byte	0x04, 0x1c
        /*004e*/ 	.short	(.L_39 - .L_38)


	//   ....[0]....
.L_38:
        /*0050*/ 	.word	0x000002b0


	//   ....[1]....
        /*0054*/ 	.word	0x00000320


	//----- nvinfo : EIATTR_CBANK_PARAM_SIZE
	.align		4
.L_39:
        /*0058*/ 	.byte	0x03, 0x19
        /*005a*/ 	.short	0x0018


	//----- nvinfo : EIATTR_PARAM_CBANK
	.align		4
        /*005c*/ 	.byte	0x04, 0x0a
        /*005e*/ 	.short	(.L_41 - .L_40)
	.align		4
.L_40:
        /*0060*/ 	.word	index@(.nv.constant0._Z14exp_sum_kernelPfS_S_)
        /*0064*/ 	.short	0x0380
        /*0066*/ 	.short	0x0018


	//----- nvinfo : EIATTR_SW_WAR
	.align		4
.L_41:
        /*0068*/ 	.byte	0x04, 0x36
        /*006a*/ 	.short	(.L_43 - .L_42)
.L_42:
        /*006c*/ 	.word	0x00000008
.L_43:


//--------------------- .nv.callgraph             --------------------------
	.section	.nv.callgraph,"",@"SHT_CUDA_CALLGRAPH"
	.align	4
	.sectionentsize	8
	.align		4
        /*0000*/ 	.word	0x00000000
	.align		4
        /*0004*/ 	.word	0xffffffff
	.align		4
        /*0008*/ 	.word	0x00000000
	.align		4
        /*000c*/ 	.word	0xfffffffe
	.align		4
        /*0010*/ 	.word	0x00000000
	.align		4
        /*0014*/ 	.word	0xfffffffd
	.align		4
        /*0018*/ 	.word	0x00000000
	.align		4
        /*001c*/ 	.word	0xfffffffc


//--------------------- .text._Z14softmax_kernelPfS_S_ --------------------------
	.section	.text._Z14softmax_kernelPfS_S_,"ax",@progbits
	.align	128
        .global         _Z14softmax_kernelPfS_S_
        .type           _Z14softmax_kernelPfS_S_,@function
        .size           _Z14softmax_kernelPfS_S_,(.L_x_17 - _Z14softmax_kernelPfS_S_)
        .other          _Z14softmax_kernelPfS_S_,@"STO_CUDA_ENTRY STV_DEFAULT"
_Z14softmax_kernelPfS_S_:
.text._Z14softmax_kernelPfS_S_:
[----:B------:R-:W-:Y:S01]  /*0000*/  LDC R1, c[0x0][0x37c] ;  /* 0x0000df00ff017b82 */ /* 0x000fe20000000800 */
[----:B------:R-:W0:Y:S07]  /*0010*/  S2R R2, SR_TID.X ;  /* 0x0000000000027919 */ /* 0x000e2e0000002100 */
[----:B------:R-:W1:Y:S01]  /*0020*/  LDC.64 R6, c[0x0][0x390] ;  /* 0x0000e400ff067b82 */ /* 0x000e620000000a00 */
[----:B------:R-:W1:Y:S07]  /*0030*/  LDCU.64 UR4, c[0x0][0x358] ;  /* 0x00006b00ff0477ac */ /* 0x000e6e0008000a00 */
[----:B------:R-:W0:Y:S08]  /*0040*/  S2UR UR6, SR_CTAID.X ;  /* 0x00000000000679c3 */ /* 0x000e300000002500 */
[----:B------:R-:W0:Y:S08]  /*0050*/  LDC R9, c[0x0][0x360] ;  /* 0x0000d800ff097b82 */ /* 0x000e300000000800 */
[----:B------:R-:W2:Y:S01]  /*0060*/  LDC.64 R4, c[0x0][0x380] ;  /* 0x0000e000ff047b82 */ /* 0x000ea20000000a00 */
[----:B-1----:R-:W3:Y:S01]  /*0070*/  LDG.E R3, desc[UR4][R6.64] ;  /* 0x0000000406037981 */ /* 0x002ee2000c1e1900 */
[----:B0-----:R-:W-:-:S04]  /*0080*/  IMAD R2, R9, UR6, R2 ;  /* 0x0000000609027c24 */ /* 0x001fc8000f8e0202 */
[----:B--2---:R-:W-:-:S05]  /*0090*/  IMAD.WIDE R4, R2, 0x4, R4 ;  /* 0x0000000402047825 */ /* 0x004fca00078e0204 */
[----:B------:R-:W2:Y:S01]  /*00a0*/  LDG.E R0, desc[UR4][R4.64] ;  /* 0x0000000404007981 */ /* 0x000ea2000c1e1900 */
[----:B------:R-:W-:Y:S01]  /*00b0*/  BSSY.RECONVERGENT B0, `(.L_x_0) ;  /* 0x000000c000007945 */ /* 0x000fe20003800200 */
[----:B---3--:R-:W0:Y:S02]  /*00c0*/  MUFU.RCP R8, R3 ;  /* 0x0000000300087308 */ /* 0x008e240000001000 */
[----:B0-----:R-:W-:-:S04]  /*00d0*/  FFMA R9, -R3, R8, 1 ;  /* 0x3f80000003097423 */ /* 0x001fc80000000108 */
[----:B------:R-:W-:Y:S02]  /*00e0*/  FFMA R9, R8, R9, R8 ;  /* 0x0000000908097223 */ /* 0x000fe40000000008 */
[----:B--2---:R-:W0:Y:S02]  /*00f0*/  FCHK P0, R0, R3 ;  /* 0x0000000300007302 */ /* 0x004e240000000000 */
[----:B------:R-:W-:-:S04]  /*0100*/  FFMA R8, R0, R9, RZ ;  /* 0x0000000900087223 */ /* 0x000fc800000000ff */
[----:B------:R-:W-:-:S04]  /*0110*/  FFMA R10, -R3, R8, R0 ;  /* 0x00000008030a7223 */ /* 0x000fc80000000100 */
[----:B------:R-:W-:Y:S01]  /*0120*/  FFMA R9, R9, R10, R8 ;  /* 0x0000000a09097223 */ /* 0x000fe20000000008 */
[----:B0-----:R-:W-:Y:S06]  /*0130*/  @!P0 BRA `(.L_x_1) ;  /* 0x00000000000c8947 */ /* 0x001fec0003800000 */
[----:B------:R-:W-:-:S07]  /*0140*/  MOV R4, 0x160 ;  /* 0x0000016000047802 */ /* 0x000fce0000000f00 */
[----:B------:R-:W-:Y:S05]  /*0150*/  CALL.REL.NOINC `($__internal_0_$__cuda_sm3x_div_rn_noftz_f32_slowpath) ;  /* 0x0000000000187944 */ /* 0x000fea0003c00000 */
[----:B------:R-:W-:-:S07]  /*0160*/  IMAD.MOV.U32 R9, RZ, RZ, R0 ;  /* 0x000000ffff097224 */ /* 0x000fce00078e0000 */
.L_x_1:
[----:B------:R-:W-:Y:S05]  /*0170*/  BSYNC.RECONVERGENT B0 ;  /* 0x0000000000007941 */ /* 0x000fea0003800200 */
.L_x_0:
[----:B------:R-:W0:Y:S02]  /*0180*/  LDC.64 R4, c[0x0][0x388] ;  /* 0x0000e200ff047b82 */ /* 0x000e240000000a00 */
[----:B0-----:R-:W-:-:S05]  /*0190*/  IMAD.WIDE R2, R2, 0x4, R4 ;  /* 0x0000000402027825 */ /* 0x001fca00078e0204 */
[----:B------:R-:W-:Y:S01]  /*01a0*/  STG.E desc[UR4][R2.64], R9 ;  /* 0x0000000902007986 */ /* 0x000fe2000c101904 */
[----:B------:R-:W-:Y:S05]  /*01b0*/  EXIT ;  /* 0x000000000000794d */ /* 0x000fea0003800000 */
        .weak           $__internal_0_$__cuda_sm3x_div_rn_noftz_f32_slowpath
        .type           $__internal_0_$__cuda_sm3x_div_rn_noftz_f32_slowpath,@function
        .size           $__internal_0_$__cuda_sm3x_div_rn_noftz_f32_slowpath,(.L_x_17 - $__internal_0_$__cuda_sm3x_div_rn_noftz_f32_slowpath)
$__internal_0_$__cuda_sm3x_div_rn_noftz_f32_slowpath:
[--C-:B------:R-:W-:Y:S01]  /*01c0*/  SHF.R.U32.HI R6, RZ, 0x17, R3.reuse ;  /* 0x00000017ff067819 */ /* 0x100fe20000011603 */
[----:B------:R-:W-:Y:S01]  /*01d0*/  BSSY.RECONVERGENT B1, `(.L_x_2) ;  /* 0x0000064000017945 */ /* 0x000fe20003800200 */
[--C-:B------:R-:W-:Y:S01]  /*01e0*/  SHF.R.U32.HI R5, RZ, 0x17, R0.reuse ;  /* 0x00000017ff057819 */ /* 0x100fe20000011600 */
[----:B------:R-:W-:Y:S01]  /*01f0*/  IMAD.MOV.U32 R7, RZ, RZ, R0 ;  /* 0x000000ffff077224 */ /* 0x000fe200078e0000 */
[----:B------:R-:W-:Y:S01]  /*0200*/  LOP3.LUT R6, R6, 0xff, RZ, 0xc0, !PT ;  /* 0x000000ff06067812 */ /* 0x000fe200078ec0ff */
[----:B------:R-:W-:Y:S01]  /*0210*/  IMAD.MOV.U32 R8, RZ, RZ, R3 ;  /* 0x000000ffff087224 */ /* 0x000fe200078e0003 */
[----:B------:R-:W-:-:S03]  /*0220*/  LOP3.LUT R5, R5, 0xff, RZ, 0xc0, !PT ;  /* 0x000000ff05057812 */ /* 0x000fc600078ec0ff */
[----:B------:R-:W-:Y:S02]  /*0230*/  VIADD R11, R6, 0xffffffff ;  /* 0xffffffff060b7836 */ /* 0x000fe40000000000 */
[----:B------:R-:W-:-:S03]  /*0240*/  VIADD R10, R5, 0xffffffff ;  /* 0xffffffff050a7836 */ /* 0x000fc60000000000 */
[----:B------:R-:W-:-:S04]  /*0250*/  ISETP.GT.U32.AND P0, PT, R11, 0xfd, PT ;  /* 0x000000fd0b00780c */ /* 0x000fc80003f04070 */
[----:B------:R-:W-:-:S13]  /*0260*/  ISETP.GT.U32.OR P0, PT, R10, 0xfd, P0 ;  /* 0x000000fd0a00780c */ /* 0x000fda0000704470 */
[----:B------:R-:W-:Y:S01]  /*0270*/  @!P0 IMAD.MOV.U32 R9, RZ, RZ, RZ ;  /* 0x000000ffff098224 */ /* 0x000fe200078e00ff */
[----:B------:R-:W-:Y:S06]  /*0280*/  @!P0 BRA `(.L_x_3) ;  /* 0x00000000005c8947 */ /* 0x000fec0003800000 */
[----:B------:R-:W-:Y:S02]  /*0290*/  FSETP.GTU.FTZ.AND P0, PT, |R0|, +INF , PT ;  /* 0x7f8000000000780b */ /* 0x000fe40003f1c200 */
[----:B------:R-:W-:-:S04]  /*02a0*/  FSETP.GTU.FTZ.AND P1, PT, |R3|, +INF , PT ;  /* 0x7f8000000300780b */ /* 0x000fc80003f3c200 */
[----:B------:R-:W-:-:S13]  /*02b0*/  PLOP3.LUT P0, PT, P0, P1, PT, 0xf8, 0x8f ;  /* 0x00000000008f781c */ /* 0x000fda0000703f70 */
[----:B------:R-:W-:Y:S05]  /*02c0*/  @P0 BRA `(.L_x_4) ;  /* 0x00000004004c0947 */ /* 0x000fea0003800000 */
[----:B------:R-:W-:-:S13]  /*02d0*/  LOP3.LUT P0, RZ, R8, 0x7fffffff, R7, 0xc8, !PT ;  /* 0x7fffffff08ff7812 */ /* 0x000fda000780c807 */
[----:B------:R-:W-:Y:S05]  /*02e0*/  @!P0 BRA `(.L_x_5) ;  /* 0x00000004003c8947 */ /* 0x000fea0003800000 */
[C---:B------:R-:W-:Y:S02]  /*02f0*/  FSETP.NEU.FTZ.AND P2, PT, |R0|.reuse, +INF , PT ;  /* 0x7f8000000000780b */ /* 0x040fe40003f5d200 */
[----:B------:R-:W-:Y:S02]  /*0300*/  FSETP.NEU.FTZ.AND P1, PT, |R3|, +INF , PT ;  /* 0x7f8000000300780b */ /* 0x000fe40003f3d200 */
[----:B------:R-:W-:-:S11]  /*0310*/  FSETP.NEU.FTZ.AND P0, PT, |R0|, +INF , PT ;  /* 0x7f8000000000780b */ /* 0x000fd60003f1d200 */
[----:B------:R-:W-:Y:S05]  /*0320*/  @!P1 BRA !P2, `(.L_x_5) ;  /* 0x00000004002c9947 */ /* 0x000fea0005000000 */
[----:B------:R-:W-:-:S04]  /*0330*/  LOP3.LUT P2, RZ, R7, 0x7fffffff, RZ, 0xc0, !PT ;  /* 0x7fffffff07ff7812 */ /* 0x000fc8000784c0ff */
[----:B------:R-:W-:-:S13]  /*0340*/  PLOP3.LUT P1, PT, P1, P2, PT, 0x2f, 0xf2 ;  /* 0x0000000000f2781c */ /* 0x000fda0000f24577 */
[----:B------:R-:W-:Y:S05]  /*0350*/  @P1 BRA `(.L_x_6) ;  /* 0x0000000400181947 */ /* 0x000fea0003800000 */
[----:B------:R-:W-:-:S04]  /*0360*/  LOP3.LUT P1, RZ, R8, 0x7fffffff, RZ, 0xc0, !PT ;  /* 0x7fffffff08ff7812 */ /* 0x000fc8000782c0ff */
[----:B------:R-:W-:-:S13]  /*0370*/  PLOP3.LUT P0, PT, P0, P1, PT, 0x2f, 0xf2 ;  /* 0x0000000000f2781c */ /* 0x000fda0000702577 */
[----:B------:R-:W-:Y:S05]  /*0380*/  @P0 BRA `(.L_x_7) ;  /* 0x0000000400000947 */ /* 0x000fea0003800000 */
[----:B------:R-:W-:Y:S02]  /*0390*/  ISETP.GE.AND P0, PT, R10, RZ, PT ;  /* 0x000000ff0a00720c */ /* 0x000fe40003f06270 */
[----:B------:R-:W-:-:S11]  /*03a0*/  ISETP.GE.AND P1, PT, R11, RZ, PT ;  /* 0x000000ff0b00720c */ /* 0x000fd60003f26270 */
[----:B------:R-:W-:Y:S02]  /*03b0*/  @P0 IMAD.MOV.U32 R9, RZ, RZ, RZ ;  /* 0x000000ffff090224 */ /* 0x000fe400078e00ff */
[----:B------:R-:W-:Y:S01]  /*03c0*/  @!P0 FFMA R7, R0, 1.84467440737095516160e+19, RZ ;  /* 0x5f80000000078823 */ /* 0x000fe200000000ff */
[----:B------:R-:W-:Y:S02]  /*03d0*/  @!P0 IMAD.MOV.U32 R9, RZ, RZ, -0x40 ;  /* 0xffffffc0ff098424 */ /* 0x000fe400078e00ff */
[----:B------:R-:W-:Y:S02]  /*03e0*/  @!P1 FFMA R8, R3, 1.84467440737095516160e+19, RZ ;  /* 0x5f80000003089823 */ /* 0x000fe400000000ff */
[----:B------:R-:W-:-:S07]  /*03f0*/  @!P1 VIADD R9, R9, 0x40 ;  /* 0x0000004009099836 */ /* 0x000fce0000000000 */
.L_x_3:
[----:B------:R-:W-:Y:S01]  /*0400*/  LEA R3, R6, 0xc0800000, 0x17 ;  /* 0xc080000006037811 */ /* 0x000fe200078eb8ff */
[----:B------:R-:W-:Y:S01]  /*0410*/  VIADD R5, R5, 0xffffff81 ;  /* 0xffffff8105057836 */ /* 0x000fe20000000000 */
[----:B------:R-:W-:Y:S03]  /*0420*/  BSSY.RECONVERGENT B2, `(.L_x_8) ;  /* 0x0000035000027945 */ /* 0x000fe60003800200 */
[----:B------:R-:W-:Y:S01]  /*0430*/  IMAD.IADD R3, R8, 0x1, -R3 ;  /* 0x0000000108037824 */ /* 0x000fe200078e0a03 */
[C---:B------:R-:W-:Y:S01]  /*0440*/  IADD3 R6, PT, PT, R5.reuse, 0x7f, -R6 ;  /* 0x0000007f05067810 */ /* 0x040fe20007ffe806 */
[----:B------:R-:W-:Y:S02]  /*0450*/  IMAD R0, R5, -0x800000, R7 ;  /* 0xff80000005007824 */ /* 0x000fe400078e0207 */
[----:B------:R-:W0:Y:S01]  /*0460*/  MUFU.RCP R8, R3 ;  /* 0x0000000300087308 */ /* 0x000e220000001000 */
[----:B------:R-:W-:Y:S01]  /*0470*/  FADD.FTZ R11, -R3, -RZ ;  /* 0x800000ff030b7221 */ /* 0x000fe20000010100 */
[----:B------:R-:W-:-:S03]  /*0480*/  IMAD.IADD R6, R6, 0x1, R9 ;  /* 0x0000000106067824 */ /* 0x000fc600078e0209 */
[----:B0-----:R-:W-:-:S04]  /*0490*/  FFMA R13, R8, R11, 1 ;  /* 0x3f800000080d7423 */ /* 0x001fc8000000000b */
[----:B------:R-:W-:-:S04]  /*04a0*/  FFMA R10, R8, R13, R8 ;  /* 0x0000000d080a7223 */ /* 0x000fc80000000008 */
[----:B------:R-:W-:-:S04]  /*04b0*/  FFMA R7, R0, R10, RZ ;  /* 0x0000000a00077223 */ /* 0x000fc800000000ff */
[----:B------:R-:W-:-:S04]  /*04c0*/  FFMA R8, R11, R7, R0 ;  /* 0x000000070b087223 */ /* 0x000fc80000000000 */
[----:B------:R-:W-:-:S04]  /*04d0*/  FFMA R7, R10, R8, R7 ;  /* 0x000000080a077223 */ /* 0x000fc80000000007 */
[----:B------:R-:W-:-:S04]  /*04e0*/  FFMA R8, R11, R7, R0 ;  /* 0x000000070b087223 */ /* 0x000fc80000000000 */
[----:B------:R-:W-:-:S05]  /*04f0*/  FFMA R0, R10, R8, R7 ;  /* 0x000000080a007223 */ /* 0x000fca0000000007 */
[----:B------:R-:W-:-:S04]  /*0500*/  SHF.R.U32.HI R3, RZ, 0x17, R0 ;  /* 0x00000017ff037819 */ /* 0x000fc80000011600 */
[----:B------:R-:W-:-:S05]  /*0510*/  LOP3.LUT R3, R3, 0xff, RZ, 0xc0, !PT ;  /* 0x000000ff03037812 */ /* 0x000fca00078ec0ff */
[----:B------:R-:W-:-:S04]  /*0520*/  IMAD.IADD R9, R3, 0x1, R6 ;  /* 0x0000000103097824 */ /* 0x000fc800078e0206 */
[----:B------:R-:W-:-:S05]  /*0530*/  VIADD R3, R9, 0xffffffff ;  /* 0xffffffff09037836 */ /* 0x000fca0000000000 */
[----:B------:R-:W-:-:S13]  /*0540*/  ISETP.GE.U32.AND P0, PT, R3, 0xfe, PT ;  /* 0x000000fe0300780c */ /* 0x000fda0003f06070 */
[----:B------:R-:W-:Y:S05]  /*0550*/  @!P0 BRA `(.L_x_9) ;  /* 0x0000000000808947 */ /* 0x000fea0003800000 */
[----:B------:R-:W-:-:S13]  /*0560*/  ISETP.GT.AND P0, PT, R9, 0xfe, PT ;  /* 0x000000fe0900780c */ /* 0x000fda0003f04270 */
[----:B------:R-:W-:Y:S05]  /*0570*/  @P0 BRA `(.L_x_10) ;  /* 0x00000000006c0947 */ /* 0x000fea0003800000 */
[----:B------:R-:W-:-:S13]  /*0580*/  ISETP.GE.AND P0, PT, R9, 0x1, PT ;  /* 0x000000010900780c */ /* 0x000fda0003f06270 */
[----:B------:R-:W-:Y:S05]  /*0590*/  @P0 BRA `(.L_x_11) ;  /* 0x0000000000740947 */ /* 0x000fea0003800000 */
[----:B------:R-:W-:Y:S02]  /*05a0*/  ISETP.GE.AND P0, PT, R9, -0x18, PT ;  /* 0xffffffe80900780c */ /* 0x000fe40003f06270 */
[----:B------:R-:W-:-:S11]  /*05b0*/  LOP3.LUT R0, R0, 0x80000000, RZ, 0xc0, !PT ;  /* 0x8000000000007812 */ /* 0x000fd600078ec0ff */
[----:B------:R-:W-:Y:S05]  /*05c0*/  @!P0 BRA `(.L_x_11) ;  /* 0x0000000000688947 */ /* 0x000fea0003800000 */
[CCC-:B------:R-:W-:Y:S01]  /*05d0*/  FFMA.RZ R3, R10.reuse, R8.reuse, R7.reuse ;  /* 0x000000080a037223 */ /* 0x1c0fe2000000c007 */
[CCC-:B------:R-:W-:Y:S01]  /*05e0*/  FFMA.RM R6, R10.reuse, R8.reuse, R7.reuse ;  /* 0x000000080a067223 */ /* 0x1c0fe20000004007 */
[C---:B------:R-:W-:Y:S02]  /*05f0*/  ISETP.NE.AND P2, PT, R9.reuse, RZ, PT ;  /* 0x000000ff0900720c */ /* 0x040fe40003f45270 */
[----:B------:R-:W-:Y:S02]  /*0600*/  ISETP.NE.AND P1, PT, R9, RZ, PT ;  /* 0x000000ff0900720c */ /* 0x000fe40003f25270 */
[----:B------:R-:W-:Y:S01]  /*0610*/  LOP3.LUT R5, R3, 0x7fffff, RZ, 0xc0, !PT ;  /* 0x007fffff03057812 */ /* 0x000fe200078ec0ff */
[----:B------:R-:W-:Y:S01]  /*0620*/  FFMA.RP R3, R10, R8, R7 ;  /* 0x000000080a037223 */ /* 0x000fe20000008007 */
[----:B------:R-:W-:Y:S02]  /*0630*/  VIADD R8, R9, 0x20 ;  /* 0x0000002009087836 */ /* 0x000fe40000000000 */
[----:B------:R-:W-:Y:S01]  /*0640*/  LOP3.LUT R5, R5, 0x800000, RZ, 0xfc, !PT ;  /* 0x0080000005057812 */ /* 0x000fe200078efcff */
[----:B------:R-:W-:Y:S01]  /*0650*/  IMAD.MOV R7, RZ, RZ, -R9 ;  /* 0x000000ffff077224 */ /* 0x000fe200078e0a09 */
[----:B------:R-:W-:-:S02]  /*0660*/  FSETP.NEU.FTZ.AND P0, PT, R3, R6, PT ;  /* 0x000000060300720b */ /* 0x000fc40003f1d000 */
[----:B------:R-:W-:Y:S02]  /*0670*/  SHF.L.U32 R8, R5, R8, RZ ;  /* 0x0000000805087219 */ /* 0x000fe400000006ff */
[----:B------:R-:W-:Y:S02]  /*0680*/  SEL R6, R7, RZ, P2 ;  /* 0x000000ff07067207 */ /* 0x000fe40001000000 */
[----:B------:R-:W-:Y:S02]  /*0690*/  ISETP.NE.AND P1, PT, R8, RZ, P1 ;  /* 0x000000ff0800720c */ /* 0x000fe40000f25270 */
[----:B------:R-:W-:Y:S02]  /*06a0*/  SHF.R.U32.HI R6, RZ, R6, R5 ;  /* 0x00000006ff067219 */ /* 0x000fe40000011605 */
[----:B------:R-:W-:Y:S02]  /*06b0*/  PLOP3.LUT P0, PT, P0, P1, PT, 0xf8, 0x8f ;  /* 0x00000000008f781c */ /* 0x000fe40000703f70 */
[----:B------:R-:W-:-:S02]  /*06c0*/  SHF.R.U32.HI R8, RZ, 0x1, R6 ;  /* 0x00000001ff087819 */ /* 0x000fc40000011606 */
[----:B------:R-:W-:-:S04]  /*06d0*/  SEL R3, RZ, 0x1, !P0 ;  /* 0x00000001ff037807 */ /* 0x000fc80004000000 */
[----:B------:R-:W-:-:S04]  /*06e0*/  LOP3.LUT R3, R3, 0x1, R8, 0xf8, !PT ;  /* 0x0000000103037812 */ /* 0x000fc800078ef808 */
[----:B------:R-:W-:-:S05]  /*06f0*/  LOP3.LUT R3, R3, R6, RZ, 0xc0, !PT ;  /* 0x0000000603037212 */ /* 0x000fca00078ec0ff */
[----:B------:R-:W-:-:S05]  /*0700*/  IMAD.IADD R3, R8, 0x1, R3 ;  /* 0x0000000108037824 */ /* 0x000fca00078e0203 */
[----:B------:R-:W-:Y:S01]  /*0710*/  LOP3.LUT R0, R3, R0, RZ, 0xfc, !PT ;  /* 0x0000000003007212 */ /* 0x000fe200078efcff */
[----:B------:R-:W-:Y:S06]  /*0720*/  BRA `(.L_x_11) ;  /* 0x0000000000107947 */ /* 0x000fec0003800000 */
.L_x_10:
[----:B------:R-:W-:-:S04]  /*0730*/  LOP3.LUT R0, R0, 0x80000000, RZ, 0xc0, !PT ;  /* 0x8000000000007812 */ /* 0x000fc800078ec0ff */
[----:B------:R-:W-:Y:S01]  /*0740*/  LOP3.LUT R0, R0, 0x7f800000, RZ, 0xfc, !PT ;  /* 0x7f80000000007812 */ /* 0x000fe200078efcff */
[----:B------:R-:W-:Y:S06]  /*0750*/  BRA `(.L_x_11) ;  /* 0x0000000000047947 */ /* 0x000fec0003800000 */
.L_x_9:
[----:B------:R-:W-:-:S07]  /*0760*/  IMAD R0, R6, 0x800000, R0 ;  /* 0x0080000006007824 */ /* 0x000fce00078e0200 */
.L_x_11:
[----:B------:R-:W-:Y:S05]  /*0770*/  BSYNC.RECONVERGENT B2 ;  /* 0x0000000000027941 */ /* 0x000fea0003800200 */
.L_x_8:
[----:B------:R-:W-:Y:S05]  /*0780*/  BRA `(.L_x_12) ;  /* 0x0000000000207947 */ /* 0x000fea0003800000 */
.L_x_7:
[----:B------:R-:W-:-:S04]  /*0790*/  LOP3.LUT R0, R8, 0x80000000, R7, 0x48, !PT ;  /* 0x8000000008007812 */ /* 0x000fc800078e4807 */
[----:B------:R-:W-:Y:S01]  /*07a0*/  LOP3.LUT R0, R0, 0x7f800000, RZ, 0xfc, !PT ;  /* 0x7f80000000007812 */ /* 0x000fe200078efcff */
[----:B------:R-:W-:Y:S06]  /*07b0*/  BRA `(.L_x_12) ;  /* 0x0000000000147947 */ /* 0x000fec0003800000 */
.L_x_6:
[----:B------:R-:W-:Y:S01]  /*07c0*/  LOP3.LUT R0, R8, 0x80000000, R7, 0x48, !PT ;  /* 0x8000000008007812 */ /* 0x000fe200078e4807 */
[----:B------:R-:W-:Y:S06]  /*07d0*/  BRA `(.L_x_12) ;  /* 0x00000000000c7947 */ /* 0x000fec0003800000 */
.L_x_5:
[----:B------:R-:W0:Y:S01]  /*07e0*/  MUFU.RSQ R0, -QNAN ;  /* 0xffc0000000007908 */ /* 0x000e220000001400 */
[----:B------:R-:W-:Y:S05]  /*07f0*/  BRA `(.L_x_12) ;  /* 0x0000000000047947 */ /* 0x000fea0003800000 */
.L_x_4:
[----:B------:R-:W-:-:S07]  /*0800*/  FADD.FTZ R0, R0, R3 ;  /* 0x0000000300007221 */ /* 0x000fce0000010000 */
.L_x_12:
[----:B------:R-:W-:Y:S05]  /*0810*/  BSYNC.RECONVERGENT B1 ;  /* 0x0000000000017941 */ /* 0x000fea0003800200 */
.L_x_2:
[----:B------:R-:W-:-:S04]  /*0820*/  IMAD.MOV.U32 R5, RZ, RZ, 0x0 ;  /* 0x00000000ff057424 */ /* 0x000fc800078e00ff */
[----:B0-----:R-:W-:Y:S05]  /*0830*/  RET.REL.NODEC R4 `(_Z14softmax_kernelPfS_S_) ;  /* 0xfffffff404f07950 */ /* 0x001fea0003c3ffff */
.L_x_13:
[----:B------:R-:W-:-:S00]  /*0840*/  BRA `(.L_x_13) ;  /* 0xfffffffc00fc7947 */ /* 0x000fc0000383ffff */
[----:B------:R-:W-:-:S00]  /*0850*/  NOP ;  /* 0x0000000000007918 */ /* 0x000fc00000000000 */
        /* <DEDUP_REMOVED lines=10> */
.L_x_17:


//--------------------- .text._Z14exp_sum_kernelPfS_S_ --------------------------
	.section	.text._Z14exp_sum_kernelPfS_S_,"ax",@progbits
	.align	128
        .global         _Z14exp_sum_kernelPfS_S_
        .type           _Z14exp_sum_kernelPfS_S_,@function
        .size           _Z14exp_sum_kernelPfS_S_,(.L_x_19 - _Z14exp_sum_kernelPfS_S_)
        .other          _Z14exp_sum_kernelPfS_S_,@"STO_CUDA_ENTRY STV_DEFAULT"
_Z14exp_sum_kernelPfS_S_:
.text._Z14exp_sum_kernelPfS_S_:
[----:B------:R-:W-:Y:S01]  /*0000*/  LDC R1, c[0x0][0x37c] ;  /* 0x0000df00ff017b82 */ /* 0x000fe20000000800 */
[----:B------:R-:W0:Y:S07]  /*0010*/  S2R R8, SR_TID.X ;  /* 0x0000000000087919 */ /* 0x000e2e0000002100 */
[----:B------:R-:W0:Y:S01]  /*0020*/  S2UR UR4, SR_CTAID.X ;  /* 0x00000000000479c3 */ /* 0x000e220000002500 */
[----:B------:R-:W1:Y:S07]  /*0030*/  LDCU.64 UR6, c[0x0][0x358] ;  /* 0x00006b00ff0677ac */ /* 0x000e6e0008000a00 */
[----:B------:R-:W0:Y:S08]  /*0040*/  LDC R11, c[0x0][0x360] ;  /* 0x0000d800ff0b7b82 */ /* 0x000e300000000800 */
[----:B------:R-:W2:Y:S01]  /*0050*/  LDC.64 R2, c[0x0][0x380] ;  /* 0x0000e000ff027b82 */ /* 0x000ea20000000a00 */
[----:B0-----:R-:W-:-:S04]  /*0060*/  IMAD R7, R11, UR4, R8 ;  /* 0x000000040b077c24 */ /* 0x001fc8000f8e0208 */
[----:B--2---:R-:W-:-:S06]  /*0070*/  IMAD.WIDE R2, R7, 0x4, R2 ;  /* 0x0000000407027825 */ /* 0x004fcc00078e0202 */
[----:B-1----:R-:W2:Y:S01]  /*0080*/  LDG.E R2, desc[UR6][R2.64] ;  /* 0x0000000602027981 */ /* 0x002ea2000c1e1900 */
[----:B------:R-:W-:Y:S01]  /*0090*/  HFMA2 R5, -RZ, RZ, 0.96630859375, -0.0022525787353515625 ;  /* 0x3bbb989dff057431 */ /* 0x000fe200000001ff */
[----:B------:R-:W-:Y:S01]  /*00a0*/  MOV R9, 0x437c0000 ;  /* 0x437c000000097802 */ /* 0x000fe20000000f00 */
[----:B------:R-:W0:Y:S01]  /*00b0*/  S2UR UR5, SR_CgaCtaId ;  /* 0x00000000000579c3 */ /* 0x000e220000008800 */
[----:B------:R-:W-:Y:S01]  /*00c0*/  UMOV UR4, 0x400 ;  /* 0x0000040000047882 */ /* 0x000fe20000000000 */
[----:B------:R-:W-:Y:S02]  /*00d0*/  ISETP.GE.U32.AND P1, PT, R11, 0x2, PT ;  /* 0x000000020b00780c */ /* 0x000fe40003f26070 */
[----:B------:R-:W-:Y:S01]  /*00e0*/  ISETP.NE.AND P0, PT, R8, RZ, PT ;  /* 0x000000ff0800720c */ /* 0x000fe20003f05270 */
[----:B0-----:R-:W-:Y:S01]  /*00f0*/  ULEA UR4, UR5, UR4, 0x18 ;  /* 0x0000000405047291 */ /* 0x001fe2000f8ec0ff */
[----:B--2---:R-:W-:-:S04]  /*0100*/  FFMA.SAT R0, R2, R5, 0.5 ;  /* 0x3f00000002007423 */ /* 0x004fc80000002005 */
[----:B------:R-:W-:-:S04]  /*0110*/  FFMA.RM R0, R0, R9, 12582913 ;  /* 0x4b40000100007423 */ /* 0x000fc80000004009 */
[C---:B------:R-:W-:Y:S01]  /*0120*/  FADD R5, R0.reuse, -12583039 ;  /* 0xcb40007f00057421 */ /* 0x040fe20000000000 */
[----:B------:R-:W-:-:S03]  /*0130*/  SHF.L.U32 R0, R0, 0x17, RZ ;  /* 0x0000001700007819 */ /* 0x000fc600000006ff */
[----:B------:R-:W-:-:S04]  /*0140*/  FFMA R5, R2, 1.4426950216293334961, -R5 ;  /* 0x3fb8aa3b02057823 */ /* 0x000fc80000000805 */
[----:B------:R-:W-:Y:S02]  /*0150*/  FFMA R6, R2, 1.925963033500011079e-08, R5 ;  /* 0x32a5706002067823 */ /* 0x000fe40000000005 */
[----:B------:R-:W0:Y:S02]  /*0160*/  LDC.64 R4, c[0x0][0x388] ;  /* 0x0000e200ff047b82 */ /* 0x000e240000000a00 */
[----:B------:R-:W1:Y:S02]  /*0170*/  MUFU.EX2 R9, R6 ;  /* 0x0000000600097308 */ /* 0x000e640000000800 */
[----:B-1----:R-:W-:Y:S01]  /*0180*/  FMUL R9, R0, R9 ;  /* 0x0000000900097220 */ /* 0x002fe20000400000 */
[----:B------:R-:W-:Y:S01]  /*0190*/  LEA R0, R8, UR4, 0x2 ;  /* 0x0000000408007c11 */ /* 0x000fe2000f8e10ff */
[----:B0-----:R-:W-:-:S04]  /*01a0*/  IMAD.WIDE R2, R7, 0x4, R4 ;  /* 0x0000000407027825 */ /* 0x001fc800078e0204 */
[----:B------:R0:W-:Y:S04]  /*01b0*/  STS [R0], R9 ;  /* 0x0000000900007388 */ /* 0x0001e80000000800 */
[----:B------:R0:W-:Y:S01]  /*01c0*/  STG.E desc[UR6][R2.64], R9 ;  /* 0x0000000902007986 */ /* 0x0001e2000c101906 */
[----:B------:R-:W-:Y:S06]  /*01d0*/  BAR.SYNC.DEFER_BLOCKING 0x0 ;  /* 0x0000000000007b1d */ /* 0x000fec0000010000 */
[----:B------:R-:W-:Y:S05]  /*01e0*/  @!P1 BRA `(.L_x_14) ;  /* 0x0000000000309947 */ /* 0x000fea0003800000 */
[----:B0-----:R-:W-:-:S07]  /*01f0*/  MOV R2, R11 ;  /* 0x0000000b00027202 */ /* 0x001fce0000000f00 */
.L_x_15:
[----:B------:R-:W-:-:S04]  /*0200*/  SHF.R.U32.HI R7, RZ, 0x1, R2 ;  /* 0x00000001ff077819 */ /* 0x000fc80000011602 */
[----:B------:R-:W-:-:S13]  /*0210*/  ISETP.GE.U32.AND P1, PT, R8, R7, PT ;  /* 0x000000070800720c */ /* 0x000fda0003f26070 */
[----:B------:R-:W-:Y:S01]  /*0220*/  @!P1 LEA R3, R7, R0, 0x2 ;  /* 0x0000000007039211 */ /* 0x000fe200078e10ff */
[----:B------:R-:W-:Y:S05]  /*0230*/  @!P1 LDS R4, [R0] ;  /* 0x0000000000049984 */ /* 0x000fea0000000800 */
[----:B------:R-:W0:Y:S02]  /*0240*/  @!P1 LDS R3, [R3] ;  /* 0x0000000003039984 */ /* 0x000e240000000800 */
[----:B0-----:R-:W-:-:S05]  /*0250*/  @!P1 FADD R5, R3, R4 ;  /* 0x0000000403059221 */ /* 0x001fca0000000000 */
[----:B------:R1:W-:Y:S01]  /*0260*/  @!P1 STS [R0], R5 ;  /* 0x0000000500009388 */ /* 0x0003e20000000800 */
[----:B------:R-:W-:Y:S01]  /*0270*/  BAR.SYNC.DEFER_BLOCKING 0x0 ;  /* 0x0000000000007b1d */ /* 0x000fe20000010000 */
[----:B------:R-:W-:Y:S02]  /*0280*/  ISETP.GT.U32.AND P1, PT, R2, 0x3, PT ;  /* 0x000000030200780c */ /* 0x000fe40003f24070 */
[----:B------:R-:W-:-:S11]  /*0290*/  MOV R2, R7 ;  /* 0x0000000700027202 */ /* 0x000fd60000000f00 */
[----:B-1----:R-:W-:Y:S05]  /*02a0*/  @P1 BRA `(.L_x_15) ;  /* 0xfffffffc00d41947 */ /* 0x002fea000383ffff */
.L_x_14:
[----:B------:R-:W-:Y:S05]  /*02b0*/  @P0 EXIT ;  /* 0x000000000000094d */ /* 0x000fea0003800000 */
[----:B------:R-:W1:Y:S01]  /*02c0*/  S2UR UR5, SR_CgaCtaId ;  /* 0x00000000000579c3 */ /* 0x000e620000008800 */
[----:B------:R-:W-:-:S07]  /*02d0*/  UMOV UR4, 0x400 ;  /* 0x0000040000047882 */ /* 0x000fce0000000000 */
[----:B0-----:R-:W0:Y:S01]  /*02e0*/  LDC.64 R2, c[0x0][0x390] ;  /* 0x0000e400ff027b82 */ /* 0x001e220000000a00 */
[----:B-1----:R-:W-:-:S09]  /*02f0*/  ULEA UR4, UR5, UR4, 0x18 ;  /* 0x0000000405047291 */ /* 0x002fd2000f8ec0ff */
[----:B------:R-:W0:Y:S04]  /*0300*/  LDS R5, [UR4] ;  /* 0x00000004ff057984 */ /* 0x000e280008000800 */
[----:B0-----:R-:W-:Y:S01]  /*0310*/  REDG.E.ADD.F32.FTZ.RN.STRONG.GPU desc[UR6][R2.64], R5 ;  /* 0x00000005020079a6 */ /* 0x001fe2000c12f306 */
[----:B------:R-:W-:Y:S05]  /*0320*/  EXIT ;  /* 0x000000000000794d */ /* 0x000fea0003800000 */
.L_x_16:
        /* <DEDUP_REMOVED lines=13> */
.L_x_19:


//--------------------- .nv.shared.reserved.0     --------------------------
	.section	.nv.shared.reserved.0,"aw",@nobits
	.weak		__nv_reservedSMEM_offset_0_alias
	.size		__nv_reservedSMEM_offset_0_alias, 0, 64
	.other		__nv_reservedSMEM_offset_0_alias,@"STO_CUDA_RESERVED_SHARED STV_DEFAULT"
__nv_reservedSMEM_offset_0_alias:
	.zero		0
	.zero		64


//--------------------- .nv.shared._Z14exp_sum_kernelPfS_S_ --------------------------
	.section	.nv.shared._Z14exp_sum_kernelPfS_S_,"aw",@nobits
	.sectionflags	@""
	.align	4
.nv.shared._Z14exp_sum_kernelPfS_S_:
	.zero		2048


//--------------------- .nv.constant0._Z14softmax_kernelPfS_S_ --------------------------
	.section	.nv.constant0._Z14softmax_kernelPfS_S_,"a",@progbits
	.sectionflags	@""
	.align	4
.nv.constant0._Z14softmax_kernelPfS_S_:
	.zero		920


//--------------------- .nv.constant0._Z14exp_sum_kernelPfS_S_ --------------------------
	.section	.nv.constant0._Z14exp_sum_kernelPfS_S_,"a",@progbits
	.sectionflags	@""
	.align	4
.nv.constant0._Z14exp_sum_kernelPfS_S_:
	.zero		920


//--------------------- SYMBOLS --------------------------

	.type		.nv.reservedSmem.offset0,@object
	.size		.nv.reservedSmem.offset0,0x4
	.type		.nv.reservedSmem.cap,@object
	.size		.nv.reservedSmem.cap,0x4
